//
// Generated by NVIDIA NVVM Compiler
//
// Compiler Build ID: CL-36424714
// Cuda compilation tools, release 13.0, V13.0.88
// Based on NVVM 20.0.0
//

.version 9.0
.target sm_100
.address_size 64

	// .globl	_Z4testfPf

.visible .entry _Z4testfPf(
	.param .f32 _Z4testfPf_param_0,
	.param .u64 .ptr .align 1 _Z4testfPf_param_1
)
{
	.reg .b32 	%f<3>;
	.reg .b64 	%rd<3>;

	ld.param.f32 	%f1, [_Z4testfPf_param_0];
	ld.param.u64 	%rd1, [_Z4testfPf_param_1];
	cvta.to.global.u64 	%rd2, %rd1;
	cvt.rzi.f32.f32 	%f2, %f1;
	st.global.f32 	[%rd2], %f2;
	ret;

}


// ===== COMPILED SASS (sm_100) =====

	.target	sm_100

	.elftype	@"ET_EXEC"


//--------------------- .note.nv.tkinfo           --------------------------
	.section	.note.nv.tkinfo,"",@"SHT_NOTE"
	.sectionflags	@"SHF_NOTE_NV_TKINFO"
	.tkinfo
        /*0018*/ 	.word	0x00000002
        /*0030*/ 	.string	""
        /*0030*/ 	.string	"ptxas"
        /*0030*/ 	.string	"Cuda compilation tools, release 13.0, V13.0.88"
        /*0030*/ 	.string	"Build cuda_13.0.r13.0/compiler.36424714_0"
        /*0030*/ 	.string	"-arch sm_100 -m 64 "



//--------------------- .note.nv.cuinfo           --------------------------
	.section	.note.nv.cuinfo,"",@"SHT_NOTE"
	.sectionflags	@"SHF_NOTE_NV_CUINFO"
        /*0018*/ 	.short	0x0002
        /*001a*/ 	.short	0x0064
        /*001c*/ 	.short	0x0082
	.zero		2


//--------------------- .nv.info                  --------------------------
	.section	.nv.info,"",@"SHT_CUDA_INFO"
	.align	4


	//----- nvinfo : EIATTR_REGCOUNT
	.align		4
        /*0000*/ 	.byte	0x04, 0x2f
        /*0002*/ 	.short	(.L_1 - .L_0)
	.align		4
.L_0:
        /*0004*/ 	.word	index@(_Z4testfPf)
        /*0008*/ 	.word	0x00000008


	//----- nvinfo : EIATTR_FRAME_SIZE
	.align		4
.L_1:
        /*000c*/ 	.byte	0x04, 0x11
        /*000e*/ 	.short	(.L_3 - .L_2)
	.align		4
.L_2:
        /*0010*/ 	.word	index@(_Z4testfPf)
        /*0014*/ 	.word	0x00000000


	//----- nvinfo : EIATTR_MIN_STACK_SIZE
	.align		4
.L_3:
        /*0018*/ 	.byte	0x04, 0x12
        /*001a*/ 	.short	(.L_5 - .L_4)
	.align		4
.L_4:
        /*001c*/ 	.word	index@(_Z4testfPf)
        /*0020*/ 	.word	0x00000000
.L_5:


//--------------------- .nv.compat                --------------------------
	.section	.nv.compat,"",@"SHT_CUDA_COMPAT_INFO"
	.align	4
        /*0000*/ 	.byte	0x02, 0x09, 0x00, 0x00, 0x02, 0x02, 0x01, 0x00, 0x02, 0x05, 0x05, 0x00, 0x03, 0x07, 0x01, 0x01
        /*0010*/ 	.byte	0x02, 0x03, 0x00, 0x00, 0x02, 0x06, 0x01, 0x00, 0x04, 0x0b, 0x08, 0x00, 0x09, 0x00, 0x00, 0x00
        /*0020*/ 	.byte	0x00, 0x00, 0x00, 0x00


//--------------------- .nv.info._Z4testfPf       --------------------------
	.section	.nv.info._Z4testfPf,"",@"SHT_CUDA_INFO"
	.sectionflags	@""
	.align	4


	//----- nvinfo : EIATTR_CUDA_API_VERSION
	.align		4
        /*0000*/ 	.byte	0x04, 0x37
        /*0002*/ 	.short	(.L_7 - .L_6)
.L_6:
        /*0004*/ 	.word	0x00000082


	//----- nvinfo : EIATTR_KPARAM_INFO
	.align		4
.L_7:
        /*0008*/ 	.byte	0x04, 0x17
        /*000a*/ 	.short	(.L_9 - .L_8)
.L_8:
        /*000c*/ 	.word	0x00000000
        /*0010*/ 	.short	0x0001
        /*0012*/ 	.short	0x0008
        /*0014*/ 	.byte	0x00, 0xf5, 0x21, 0x00


	//----- nvinfo : EIATTR_KPARAM_INFO
	.align		4
.L_9:
        /*0018*/ 	.byte	0x04, 0x17
        /*001a*/ 	.short	(.L_11 - .L_10)
.L_10:
        /*001c*/ 	.word	0x00000000
        /*0020*/ 	.short	0x0000
        /*0022*/ 	.short	0x0000
        /*0024*/ 	.byte	0x00, 0xf0, 0x11, 0x00


	//----- nvinfo : EIATTR_SPARSE_MMA_MASK
	.align		4
.L_11:
        /*0028*/ 	.byte	0x03, 0x50
        /*002a*/ 	.short	0x0000


	//----- nvinfo : EIATTR_MAXREG_COUNT
	.align		4
        /*002c*/ 	.byte	0x03, 0x1b
        /*002e*/ 	.short	0x00ff


	//----- nvinfo : EIATTR_MERCURY_ISA_VERSION
	.align		4
        /*0030*/ 	.byte	0x03, 0x5f
        /*0032*/ 	.short	0x0101


	//----- nvinfo : EIATTR_VRC_CTA_INIT_COUNT
	.align		4
        /*0034*/ 	.byte	0x02, 0x4a
	.zero		1
	.zero		1


	//----- nvinfo : EIATTR_EXIT_INSTR_OFFSETS
	.align		4
        /*0038*/ 	.byte	0x04, 0x1c
        /*003a*/ 	.short	(.L_13 - .L_12)


	//   ....[0]....
.L_12:
        /*003c*/ 	.word	0x00000060


	//----- nvinfo : EIATTR_CBANK_PARAM_SIZE
	.align		4
.L_13:
        /*0040*/ 	.byte	0x03, 0x19
        /*0042*/ 	.short	0x0010


	//----- nvinfo : EIATTR_PARAM_CBANK
	.align		4
        /*0044*/ 	.byte	0x04, 0x0a
        /*0046*/ 	.short	(.L_15 - .L_14)
	.align		4
.L_14:
        /*0048*/ 	.word	index@(.nv.constant0._Z4testfPf)
        /*004c*/ 	.short	0x0380
        /*004e*/ 	.short	0x0010


	//----- nvinfo : EIATTR_SW_WAR
	.align		4
.L_15:
        /*0050*/ 	.byte	0x04, 0x36
        /*0052*/ 	.short	(.L_17 - .L_16)
.L_16:
        /*0054*/ 	.word	0x00000008
.L_17:


//--------------------- .nv.callgraph             --------------------------
	.section	.nv.callgraph,"",@"SHT_CUDA_CALLGRAPH"
	.align	4
	.sectionentsize	8
	.align		4
        /*0000*/ 	.word	0x00000000
	.align		4
        /*0004*/ 	.word	0xffffffff
	.align		4
        /*0008*/ 	.word	0x00000000
	.align		4
        /*000c*/ 	.word	0xfffffffe
	.align		4
        /*0010*/ 	.word	0x00000000
	.align		4
        /*0014*/ 	.word	0xfffffffd
	.align		4
        /*0018*/ 	.word	0x00000000
	.align		4
        /*001c*/ 	.word	0xfffffffc


//--------------------- .text._Z4testfPf          --------------------------
	.section	.text._Z4testfPf,"ax",@progbits
	.align	128
        .global         _Z4testfPf
        .type           _Z4testfPf,@function
        .size           _Z4testfPf,(.L_x_1 - _Z4testfPf)
        .other          _Z4testfPf,@"STO_CUDA_ENTRY STV_DEFAULT"
_Z4testfPf:
.text._Z4testfPf:
[----:B------:R-:W-:Y:S01]  /*0000*/  LDC R1, c[0x0][0x37c] ;  /* 0x0000df00ff017b82 */ /* 0x000fe20000000800 */
[----:B------:R-:W0:Y:S07]  /*0010*/  LDCU UR6, c[0x0][0x380] ;  /* 0x00007000ff0677ac */ /* 0x000e2e0008000800 */
[----:B------:R-:W1:Y:S01]  /*0020*/  LDC.64 R2, c[0x0][0x388] ;  /* 0x0000e200ff027b82 */ /* 0x000e620000000a00 */
[----:B------:R-:W1:Y:S01]  /*0030*/  LDCU.64 UR4, c[0x0][0x358] ;  /* 0x00006b00ff0477ac */ /* 0x000e620008000a00 */
[----:B0-----:R-:W1:Y:S02]  /*0040*/  FRND.TRUNC R5, UR6 ;  /* 0x0000000600057d07 */ /* 0x001e64000820d000 */
[----:B-1----:R-:W-:Y:S01]  /*0050*/  STG.E desc[UR4][R2.64], R5 ;  /* 0x0000000502007986 */ /* 0x002fe2000c101904 */
[----:B------:R-:W-:Y:S05]  /*0060*/  EXIT ;  /* 0x000000000000794d */ /* 0x000fea0003800000 */
.L_x_0:
[----:B------:R-:W-:-:S00]  /*0070*/  BRA `(.L_x_0) ;  /* 0xfffffffc00fc7947 */ /* 0x000fc0000383ffff */
[----:B------:R-:W-:-:S00]  /*0080*/  NOP ;  /* 0x0000000000007918 */ /* 0x000fc00000000000 */
[----:B------:R-:W-:-:S00]  /*0090*/  NOP ;  /* 0x0000000000007918 */ /* 0x000fc00000000000 */
[----:B------:R-:W-:-:S00]  /*00a0*/  NOP ;  /* 0x0000000000007918 */ /* 0x000fc00000000000 */
[----:B------:R-:W-:-:S00]  /*00b0*/  NOP ;  /* 0x0000000000007918 */ /* 0x000fc00000000000 */
[----:B------:R-:W-:-:S00]  /*00c0*/  NOP ;  /* 0x0000000000007918 */ /* 0x000fc00000000000 */
[----:B------:R-:W-:-:S00]  /*00d0*/  NOP ;  /* 0x0000000000007918 */ /* 0x000fc00000000000 */
[----:B------:R-:W-:-:S00]  /*00e0*/  NOP ;  /* 0x0000000000007918 */ /* 0x000fc00000000000 */
[----:B------:R-:W-:-:S00]  /*00f0*/  NOP ;  /* 0x0000000000007918 */ /* 0x000fc00000000000 */
.L_x_1:


//--------------------- .nv.shared.reserved.0     --------------------------
	.section	.nv.shared.reserved.0,"aw",@nobits
	.weak		__nv_reservedSMEM_offset_0_alias
	.size		__nv_reservedSMEM_offset_0_alias, 0, 64
	.other		__nv_reservedSMEM_offset_0_alias,@"STO_CUDA_RESERVED_SHARED STV_DEFAULT"
__nv_reservedSMEM_offset_0_alias:
	.zero		0
	.zero		64


//--------------------- .nv.constant0._Z4testfPf  --------------------------
	.section	.nv.constant0._Z4testfPf,"a",@progbits
	.sectionflags	@""
	.align	4
.nv.constant0._Z4testfPf:
	.zero		912


//--------------------- SYMBOLS --------------------------

	.type		.nv.reservedSmem.offset0,@object
	.size		.nv.reservedSmem.offset0,0x4
